//
// Generated by NVIDIA NVVM Compiler
//
// Compiler Build ID: CL-36424714
// Cuda compilation tools, release 13.0, V13.0.88
// Based on NVVM 20.0.0
//

.version 9.0
.target sm_100
.address_size 64

	// .globl	_Z16transposeInPlacePfi

.visible .entry _Z16transposeInPlacePfi(
	.param .u64 .ptr .align 1 _Z16transposeInPlacePfi_param_0,
	.param .u32 _Z16transposeInPlacePfi_param_1
)
{
	.reg .pred 	%p<4>;
	.reg .b32 	%r<13>;
	.reg .b32 	%f<3>;
	.reg .b64 	%rd<7>;

	ld.param.u64 	%rd1, [_Z16transposeInPlacePfi_param_0];
	ld.param.u32 	%r3, [_Z16transposeInPlacePfi_param_1];
	mov.u32 	%r4, %ctaid.y;
	mov.u32 	%r5, %ntid.y;
	mov.u32 	%r6, %tid.y;
	mad.lo.s32 	%r1, %r4, %r5, %r6;
	mov.u32 	%r7, %ctaid.x;
	mov.u32 	%r8, %ntid.x;
	mov.u32 	%r9, %tid.x;
	mad.lo.s32 	%r2, %r7, %r8, %r9;
	max.s32 	%r10, %r1, %r2;
	setp.ge.s32 	%p1, %r10, %r3;
	setp.ge.s32 	%p2, %r1, %r2;
	or.pred  	%p3, %p2, %p1;
	@%p3 bra 	$L__BB0_2;
	cvta.to.global.u64 	%rd2, %rd1;
	mad.lo.s32 	%r11, %r3, %r1, %r2;
	mad.lo.s32 	%r12, %r3, %r2, %r1;
	mul.wide.u32 	%rd3, %r11, 4;
	add.s64 	%rd4, %rd2, %rd3;
	ld.global.f32 	%f1, [%rd4];
	mul.wide.u32 	%rd5, %r12, 4;
	add.s64 	%rd6, %rd2, %rd5;
	ld.global.f32 	%f2, [%rd6];
	st.global.f32 	[%rd4], %f2;
	st.global.f32 	[%rd6], %f1;
$L__BB0_2:
	ret;

}


// ===== COMPILED SASS (sm_100) =====

	.target	sm_100

	.elftype	@"ET_EXEC"


//--------------------- .note.nv.tkinfo           --------------------------
	.section	.note.nv.tkinfo,"",@"SHT_NOTE"
	.sectionflags	@"SHF_NOTE_NV_TKINFO"
	.tkinfo
        /*0018*/ 	.word	0x00000002
        /*0030*/ 	.string	""
        /*0030*/ 	.string	"ptxas"
        /*0030*/ 	.string	"Cuda compilation tools, release 13.0, V13.0.88"
        /*0030*/ 	.string	"Build cuda_13.0.r13.0/compiler.36424714_0"
        /*0030*/ 	.string	"-arch sm_100 -m 64 "



//--------------------- .note.nv.cuinfo           --------------------------
	.section	.note.nv.cuinfo,"",@"SHT_NOTE"
	.sectionflags	@"SHF_NOTE_NV_CUINFO"
        /*0018*/ 	.short	0x0002
        /*001a*/ 	.short	0x0064
        /*001c*/ 	.short	0x0082
	.zero		2


//--------------------- .nv.info                  --------------------------
	.section	.nv.info,"",@"SHT_CUDA_INFO"
	.align	4


	//----- nvinfo : EIATTR_REGCOUNT
	.align		4
        /*0000*/ 	.byte	0x04, 0x2f
        /*0002*/ 	.short	(.L_1 - .L_0)
	.align		4
.L_0:
        /*0004*/ 	.word	index@(_Z16transposeInPlacePfi)
        /*0008*/ 	.word	0x0000000c


	//----- nvinfo : EIATTR_FRAME_SIZE
	.align		4
.L_1:
        /*000c*/ 	.byte	0x04, 0x11
        /*000e*/ 	.short	(.L_3 - .L_2)
	.align		4
.L_2:
        /*0010*/ 	.word	index@(_Z16transposeInPlacePfi)
        /*0014*/ 	.word	0x00000000


	//----- nvinfo : EIATTR_MIN_STACK_SIZE
	.align		4
.L_3:
        /*0018*/ 	.byte	0x04, 0x12
        /*001a*/ 	.short	(.L_5 - .L_4)
	.align		4
.L_4:
        /*001c*/ 	.word	index@(_Z16transposeInPlacePfi)
        /*0020*/ 	.word	0x00000000
.L_5:


//--------------------- .nv.compat                --------------------------
	.section	.nv.compat,"",@"SHT_CUDA_COMPAT_INFO"
	.align	4
        /*0000*/ 	.byte	0x02, 0x09, 0x00, 0x00, 0x02, 0x02, 0x01, 0x00, 0x02, 0x05, 0x05, 0x00, 0x03, 0x07, 0x01, 0x01
        /*0010*/ 	.byte	0x02, 0x03, 0x00, 0x00, 0x02, 0x06, 0x01, 0x00, 0x04, 0x0b, 0x08, 0x00, 0x09, 0x00, 0x00, 0x00
        /*0020*/ 	.byte	0x00, 0x00, 0x00, 0x00


//--------------------- .nv.info._Z16transposeInPlacePfi --------------------------
	.section	.nv.info._Z16transposeInPlacePfi,"",@"SHT_CUDA_INFO"
	.sectionflags	@""
	.align	4


	//----- nvinfo : EIATTR_CUDA_API_VERSION
	.align		4
        /*0000*/ 	.byte	0x04, 0x37
        /*0002*/ 	.short	(.L_7 - .L_6)
.L_6:
        /*0004*/ 	.word	0x00000082


	//----- nvinfo : EIATTR_KPARAM_INFO
	.align		4
.L_7:
        /*0008*/ 	.byte	0x04, 0x17
        /*000a*/ 	.short	(.L_9 - .L_8)
.L_8:
        /*000c*/ 	.word	0x00000000
        /*0010*/ 	.short	0x0001
        /*0012*/ 	.short	0x0008
        /*0014*/ 	.byte	0x00, 0xf0, 0x11, 0x00


	//----- nvinfo : EIATTR_KPARAM_INFO
	.align		4
.L_9:
        /*0018*/ 	.byte	0x04, 0x17
        /*001a*/ 	.short	(.L_11 - .L_10)
.L_10:
        /*001c*/ 	.word	0x00000000
        /*0020*/ 	.short	0x0000
        /*0022*/ 	.short	0x0000
        /*0024*/ 	.byte	0x00, 0xf5, 0x21, 0x00


	//----- nvinfo : EIATTR_SPARSE_MMA_MASK
	.align		4
.L_11:
        /*0028*/ 	.byte	0x03, 0x50
        /*002a*/ 	.short	0x0000


	//----- nvinfo : EIATTR_MAXREG_COUNT
	.align		4
        /*002c*/ 	.byte	0x03, 0x1b
        /*002e*/ 	.short	0x00ff


	//----- nvinfo : EIATTR_MERCURY_ISA_VERSION
	.align		4
        /*0030*/ 	.byte	0x03, 0x5f
        /*0032*/ 	.short	0x0101


	//----- nvinfo : EIATTR_VRC_CTA_INIT_COUNT
	.align		4
        /*0034*/ 	.byte	0x02, 0x4a
	.zero		1
	.zero		1


	//----- nvinfo : EIATTR_EXIT_INSTR_OFFSETS
	.align		4
        /*0038*/ 	.byte	0x04, 0x1c
        /*003a*/ 	.short	(.L_13 - .L_12)


	//   ....[0]....
.L_12:
        /*003c*/ 	.word	0x000000d0


	//   ....[1]....
        /*0040*/ 	.word	0x00000180


	//----- nvinfo : EIATTR_CBANK_PARAM_SIZE
	.align		4
.L_13:
        /*0044*/ 	.byte	0x03, 0x19
        /*0046*/ 	.short	0x000c


	//----- nvinfo : EIATTR_PARAM_CBANK
	.align		4
        /*0048*/ 	.byte	0x04, 0x0a
        /*004a*/ 	.short	(.L_15 - .L_14)
	.align		4
.L_14:
        /*004c*/ 	.word	index@(.nv.constant0._Z16transposeInPlacePfi)
        /*0050*/ 	.short	0x0380
        /*0052*/ 	.short	0x000c


	//----- nvinfo : EIATTR_SW_WAR
	.align		4
.L_15:
        /*0054*/ 	.byte	0x04, 0x36
        /*0056*/ 	.short	(.L_17 - .L_16)
.L_16:
        /*0058*/ 	.word	0x00000008
.L_17:


//--------------------- .nv.callgraph             --------------------------
	.section	.nv.callgraph,"",@"SHT_CUDA_CALLGRAPH"
	.align	4
	.sectionentsize	8
	.align		4
        /*0000*/ 	.word	0x00000000
	.align		4
        /*0004*/ 	.word	0xffffffff
	.align		4
        /*0008*/ 	.word	0x00000000
	.align		4
        /*000c*/ 	.word	0xfffffffe
	.align		4
        /*0010*/ 	.word	0x00000000
	.align		4
        /*0014*/ 	.word	0xfffffffd
	.align		4
        /*0018*/ 	.word	0x00000000
	.align		4
        /*001c*/ 	.word	0xfffffffc


//--------------------- .text._Z16transposeInPlacePfi --------------------------
	.section	.text._Z16transposeInPlacePfi,"ax",@progbits
	.align	128
        .global         _Z16transposeInPlacePfi
        .type           _Z16transposeInPlacePfi,@function
        .size           _Z16transposeInPlacePfi,(.L_x_1 - _Z16transposeInPlacePfi)
        .other          _Z16transposeInPlacePfi,@"STO_CUDA_ENTRY STV_DEFAULT"
_Z16transposeInPlacePfi:
.text._Z16transposeInPlacePfi:
[----:B------:R-:W-:Y:S01]  /*0000*/  LDC R1, c[0x0][0x37c] ;  /* 0x0000df00ff017b82 */ /* 0x000fe20000000800 */
[----:B------:R-:W0:Y:S07]  /*0010*/  S2R R3, SR_TID.Y ;  /* 0x0000000000037919 */ /* 0x000e2e0000002200 */
[----:B------:R-:W0:Y:S01]  /*0020*/  LDC R0, c[0x0][0x364] ;  /* 0x0000d900ff007b82 */ /* 0x000e220000000800 */
[----:B------:R-:W1:Y:S01]  /*0030*/  LDCU UR6, c[0x0][0x388] ;  /* 0x00007100ff0677ac */ /* 0x000e620008000800 */
[----:B------:R-:W2:Y:S06]  /*0040*/  S2R R2, SR_TID.X ;  /* 0x0000000000027919 */ /* 0x000eac0000002100 */
[----:B------:R-:W0:Y:S08]  /*0050*/  S2UR UR4, SR_CTAID.Y ;  /* 0x00000000000479c3 */ /* 0x000e300000002600 */
[----:B------:R-:W2:Y:S08]  /*0060*/  S2UR UR5, SR_CTAID.X ;  /* 0x00000000000579c3 */ /* 0x000eb00000002500 */
[----:B------:R-:W2:Y:S01]  /*0070*/  LDC R5, c[0x0][0x360] ;  /* 0x0000d800ff057b82 */ /* 0x000ea20000000800 */
[----:B0-----:R-:W-:-:S02]  /*0080*/  IMAD R0, R0, UR4, R3 ;  /* 0x0000000400007c24 */ /* 0x001fc4000f8e0203 */
[----:B--2---:R-:W-:-:S05]  /*0090*/  IMAD R5, R5, UR5, R2 ;  /* 0x0000000505057c24 */ /* 0x004fca000f8e0202 */
[----:B------:R-:W-:-:S04]  /*00a0*/  VIMNMX R2, PT, PT, R0, R5, !PT ;  /* 0x0000000500027248 */ /* 0x000fc80007fe0100 */
[----:B-1----:R-:W-:-:S04]  /*00b0*/  ISETP.GE.AND P0, PT, R2, UR6, PT ;  /* 0x0000000602007c0c */ /* 0x002fc8000bf06270 */
[----:B------:R-:W-:-:S13]  /*00c0*/  ISETP.GE.OR P0, PT, R0, R5, P0 ;  /* 0x000000050000720c */ /* 0x000fda0000706670 */
[----:B------:R-:W-:Y:S05]  /*00d0*/  @P0 EXIT ;  /* 0x000000000000094d */ /* 0x000fea0003800000 */
[----:B------:R-:W0:Y:S01]  /*00e0*/  LDC.64 R2, c[0x0][0x380] ;  /* 0x0000e000ff027b82 */ /* 0x000e220000000a00 */
[----:B------:R-:W1:Y:S01]  /*00f0*/  LDCU.64 UR4, c[0x0][0x358] ;  /* 0x00006b00ff0477ac */ /* 0x000e620008000a00 */
[----:B------:R-:W-:Y:S02]  /*0100*/  IMAD R9, R5, UR6, R0 ;  /* 0x0000000605097c24 */ /* 0x000fe4000f8e0200 */
[----:B------:R-:W-:Y:S02]  /*0110*/  IMAD R7, R0, UR6, R5 ;  /* 0x0000000600077c24 */ /* 0x000fe4000f8e0205 */
[----:B0-----:R-:W-:-:S04]  /*0120*/  IMAD.WIDE.U32 R4, R9, 0x4, R2 ;  /* 0x0000000409047825 */ /* 0x001fc800078e0002 */
[----:B------:R-:W-:Y:S01]  /*0130*/  IMAD.WIDE.U32 R2, R7, 0x4, R2 ;  /* 0x0000000407027825 */ /* 0x000fe200078e0002 */
[----:B-1----:R-:W2:Y:S04]  /*0140*/  LDG.E R9, desc[UR4][R4.64] ;  /* 0x0000000404097981 */ /* 0x002ea8000c1e1900 */
[----:B------:R-:W3:Y:S04]  /*0150*/  LDG.E R7, desc[UR4][R2.64] ;  /* 0x0000000402077981 */ /* 0x000ee8000c1e1900 */
[----:B--2---:R-:W-:Y:S04]  /*0160*/  STG.E desc[UR4][R2.64], R9 ;  /* 0x0000000902007986 */ /* 0x004fe8000c101904 */
[----:B---3--:R-:W-:Y:S01]  /*0170*/  STG.E desc[UR4][R4.64], R7 ;  /* 0x0000000704007986 */ /* 0x008fe2000c101904 */
[----:B------:R-:W-:Y:S05]  /*0180*/  EXIT ;  /* 0x000000000000794d */ /* 0x000fea0003800000 */
.L_x_0:
[----:B------:R-:W-:-:S00]  /*0190*/  BRA `(.L_x_0) ;  /* 0xfffffffc00fc7947 */ /* 0x000fc0000383ffff */
[----:B------:R-:W-:-:S00]  /*01a0*/  NOP ;  /* 0x0000000000007918 */ /* 0x000fc00000000000 */
        /* <DEDUP_REMOVED lines=13> */
.L_x_1:


//--------------------- .nv.shared.reserved.0     --------------------------
	.section	.nv.shared.reserved.0,"aw",@nobits
	.weak		__nv_reservedSMEM_offset_0_alias
	.size		__nv_reservedSMEM_offset_0_alias, 0, 64
	.other		__nv_reservedSMEM_offset_0_alias,@"STO_CUDA_RESERVED_SHARED STV_DEFAULT"
__nv_reservedSMEM_offset_0_alias:
	.zero		0
	.zero		64


//--------------------- .nv.constant0._Z16transposeInPlacePfi --------------------------
	.section	.nv.constant0._Z16transposeInPlacePfi,"a",@progbits
	.sectionflags	@""
	.align	4
.nv.constant0._Z16transposeInPlacePfi:
	.zero		908


//--------------------- SYMBOLS --------------------------

	.type		.nv.reservedSmem.offset0,@object
	.size		.nv.reservedSmem.offset0,0x4
